	.headerflags	@"EF_CUDA_TEXMODE_UNIFIED EF_CUDA_64BIT_ADDRESS EF_CUDA_ACCELERATORS EF_CUDA_SM90 EF_CUDA_VIRTUAL_SM(EF_CUDA_SM90)"
	.elftype	@"ET_EXEC"


//--------------------- .nv.info                  --------------------------
	.section	.nv.info,"",@"SHT_CUDA_INFO"
	.align	4


	//----- nvinfo : EIATTR_REGCOUNT
	.align		4
        /*0000*/ 	.byte	0x04, 0x2f
        /*0002*/ 	.short	(.L_1 - .L_0)
	.align		4
.L_0:
        /*0004*/ 	.word	index@(triton_poi_fused_native_group_norm_relu_21)
        /*0008*/ 	.word	0x0000001a


	//----- nvinfo : EIATTR_MIN_STACK_SIZE
	.align		4
.L_1:
        /*000c*/ 	.byte	0x04, 0x12
        /*000e*/ 	.short	(.L_3 - .L_2)
	.align		4
.L_2:
        /*0010*/ 	.word	index@(triton_poi_fused_native_group_norm_relu_21)
        /*0014*/ 	.word	0x00000000


	//----- nvinfo : EIATTR_FRAME_SIZE
	.align		4
.L_3:
        /*0018*/ 	.byte	0x04, 0x11
        /*001a*/ 	.short	(.L_5 - .L_4)
	.align		4
.L_4:
        /*001c*/ 	.word	index@(triton_poi_fused_native_group_norm_relu_21)
        /*0020*/ 	.word	0x00000000


	//----- nvinfo : EIATTR_MIN_STACK_SIZE
	.align		4
.L_5:
        /*0024*/ 	.byte	0x04, 0x12
        /*0026*/ 	.short	(.L_7 - .L_6)
	.align		4
.L_6:
        /*0028*/ 	.word	index@(triton_poi_fused_native_group_norm_relu_21)
        /*002c*/ 	.word	0x00000000
.L_7:


//--------------------- .nv.info.triton_poi_fused_native_group_norm_relu_21 --------------------------
	.section	.nv.info.triton_poi_fused_native_group_norm_relu_21,"",@"SHT_CUDA_INFO"
	.sectionflags	@""
	.align	4


	//----- nvinfo : EIATTR_CUDA_API_VERSION
	.align		4
        /*0000*/ 	.byte	0x04, 0x37
        /*0002*/ 	.short	(.L_9 - .L_8)
.L_8:
        /*0004*/ 	.word	0x0000007c


	//----- nvinfo : EIATTR_KPARAM_INFO
	.align		4
.L_9:
        /*0008*/ 	.byte	0x04, 0x17
        /*000a*/ 	.short	(.L_11 - .L_10)
.L_10:
        /*000c*/ 	.word	0x00000000
        /*0010*/ 	.short	0x0006
        /*0012*/ 	.short	0x0030
        /*0014*/ 	.byte	0x00, 0xf0, 0x11, 0x00


	//----- nvinfo : EIATTR_KPARAM_INFO
	.align		4
.L_11:
        /*0018*/ 	.byte	0x04, 0x17
        /*001a*/ 	.short	(.L_13 - .L_12)
.L_12:
        /*001c*/ 	.word	0x00000000
        /*0020*/ 	.short	0x0005
        /*0022*/ 	.short	0x0028
        /*0024*/ 	.byte	0x00, 0xf4, 0x21, 0x00


	//----- nvinfo : EIATTR_KPARAM_INFO
	.align		4
.L_13:
        /*0028*/ 	.byte	0x04, 0x17
        /*002a*/ 	.short	(.L_15 - .L_14)
.L_14:
        /*002c*/ 	.word	0x00000000
        /*0030*/ 	.short	0x0004
        /*0032*/ 	.short	0x0020
        /*0034*/ 	.byte	0x00, 0xf4, 0x21, 0x00


	//----- nvinfo : EIATTR_KPARAM_INFO
	.align		4
.L_15:
        /*0038*/ 	.byte	0x04, 0x17
        /*003a*/ 	.short	(.L_17 - .L_16)
.L_16:
        /*003c*/ 	.word	0x00000000
        /*0040*/ 	.short	0x0003
        /*0042*/ 	.short	0x0018
        /*0044*/ 	.byte	0x00, 0xf4, 0x21, 0x00


	//----- nvinfo : EIATTR_KPARAM_INFO
	.align		4
.L_17:
        /*0048*/ 	.byte	0x04, 0x17
        /*004a*/ 	.short	(.L_19 - .L_18)
.L_18:
        /*004c*/ 	.word	0x00000000
        /*0050*/ 	.short	0x0002
        /*0052*/ 	.short	0x0010
        /*0054*/ 	.byte	0x00, 0xf4, 0x21, 0x00


	//----- nvinfo : EIATTR_KPARAM_INFO
	.align		4
.L_19:
        /*0058*/ 	.byte	0x04, 0x17
        /*005a*/ 	.short	(.L_21 - .L_20)
.L_20:
        /*005c*/ 	.word	0x00000000
        /*0060*/ 	.short	0x0001
        /*0062*/ 	.short	0x0008
        /*0064*/ 	.byte	0x00, 0xf4, 0x21, 0x00


	//----- nvinfo : EIATTR_KPARAM_INFO
	.align		4
.L_21:
        /*0068*/ 	.byte	0x04, 0x17
        /*006a*/ 	.short	(.L_23 - .L_22)
.L_22:
        /*006c*/ 	.word	0x00000000
        /*0070*/ 	.short	0x0000
        /*0072*/ 	.short	0x0000
        /*0074*/ 	.byte	0x00, 0xf4, 0x21, 0x00


	//----- nvinfo : EIATTR_SPARSE_MMA_MASK
	.align		4
.L_23:
        /*0078*/ 	.byte	0x03, 0x50
        /*007a*/ 	.short	0x0000


	//----- nvinfo : EIATTR_MAXREG_COUNT
	.align		4
        /*007c*/ 	.byte	0x03, 0x1b
        /*007e*/ 	.short	0x00ff


	//----- nvinfo : EIATTR_EXIT_INSTR_OFFSETS
	.align		4
        /*0080*/ 	.byte	0x04, 0x1c
        /*0082*/ 	.short	(.L_25 - .L_24)


	//   ....[0]....
.L_24:
        /*0084*/ 	.word	0x00000360


	//   ....[1]....
        /*0088*/ 	.word	0x00000380


	//----- nvinfo : EIATTR_REQNTID
	.align		4
.L_25:
        /*008c*/ 	.byte	0x04, 0x10
        /*008e*/ 	.short	(.L_27 - .L_26)
.L_26:
        /*0090*/ 	.word	0x00000080
        /*0094*/ 	.word	0x00000001
        /*0098*/ 	.word	0x00000001


	//----- nvinfo : EIATTR_CBANK_PARAM_SIZE
	.align		4
.L_27:
        /*009c*/ 	.byte	0x03, 0x19
        /*009e*/ 	.short	0x0034


	//----- nvinfo : EIATTR_PARAM_CBANK
	.align		4
        /*00a0*/ 	.byte	0x04, 0x0a
        /*00a2*/ 	.short	(.L_29 - .L_28)
	.align		4
.L_28:
        /*00a4*/ 	.word	index@(.nv.constant0.triton_poi_fused_native_group_norm_relu_21)
        /*00a8*/ 	.short	0x0210
        /*00aa*/ 	.short	0x0034


	//----- nvinfo : EIATTR_SW_WAR
	.align		4
.L_29:
        /*00ac*/ 	.byte	0x04, 0x36
        /*00ae*/ 	.short	(.L_31 - .L_30)
.L_30:
        /*00b0*/ 	.word	0x00000008
.L_31:


//--------------------- .nv.callgraph             --------------------------
	.section	.nv.callgraph,"",@"SHT_CUDA_CALLGRAPH"
	.align	4
	.sectionentsize	8
	.align		4
        /*0000*/ 	.word	0x00000000
	.align		4
        /*0004*/ 	.word	0xffffffff
	.align		4
        /*0008*/ 	.word	0x00000000
	.align		4
        /*000c*/ 	.word	0xfffffffe
	.align		4
        /*0010*/ 	.word	0x00000000
	.align		4
        /*0014*/ 	.word	0xfffffffd
	.align		4
        /*0018*/ 	.word	0x00000000
	.align		4
        /*001c*/ 	.word	0xfffffffc


//--------------------- .text.triton_poi_fused_native_group_norm_relu_21 --------------------------
	.section	.text.triton_poi_fused_native_group_norm_relu_21,"ax",@progbits
	.align	128
        .global         triton_poi_fused_native_group_norm_relu_21
        .type           triton_poi_fused_native_group_norm_relu_21,@function
        .size           triton_poi_fused_native_group_norm_relu_21,(.L_x_1 - triton_poi_fused_native_group_norm_relu_21)
        .other          triton_poi_fused_native_group_norm_relu_21,@"STO_CUDA_ENTRY STV_DEFAULT"
triton_poi_fused_native_group_norm_relu_21:
.text.triton_poi_fused_native_group_norm_relu_21:
[----:B------:R-:W0:Y:S01]  /*0000*/  LDC R1, c[0x0][0x28] ;  /* 0x00000a00ff017b82 */ /* 0x000e220000000800 */
[----:B------:R-:W1:Y:S07]  /*0010*/  S2R R0, SR_TID.X ;  /* 0x0000000000007919 */ /* 0x000e6e0000002100 */
[----:B------:R-:W2:Y:S01]  /*0020*/  LDC.64 R10, c[0x0][0x218] ;  /* 0x00008600ff0a7b82 */ /* 0x000ea20000000a00 */
[----:B------:R-:W-:Y:S01]  /*0030*/  ULDC.64 UR4, c[0x0][0x208] ;  /* 0x0000820000047ab9 */ /* 0x000fe20000000a00 */
[----:B------:R-:W3:Y:S06]  /*0040*/  S2R R3, SR_CTAID.X ;  /* 0x0000000000037919 */ /* 0x000eec0000002500 */
[----:B------:R-:W4:Y:S08]  /*0050*/  LDC.64 R8, c[0x0][0x210] ;  /* 0x00008400ff087b82 */ /* 0x000f300000000a00 */
[----:B------:R-:W5:Y:S08]  /*0060*/  LDC.64 R6, c[0x0][0x220] ;  /* 0x00008800ff067b82 */ /* 0x000f700000000a00 */
[----:B------:R-:W2:Y:S01]  /*0070*/  LDC.64 R4, c[0x0][0x228] ;  /* 0x00008a00ff047b82 */ /* 0x000ea20000000a00 */
[----:B-1----:R-:W-:Y:S01]  /*0080*/  IMAD.SHL.U32 R0, R0, 0x2, RZ ;  /* 0x0000000200007824 */ /* 0x002fe200078e00ff */
[----:B---3--:R-:W-:-:S04]  /*0090*/  SHF.R.S32.HI R13, RZ, 0x17, R3 ;  /* 0x00000017ff0d7819 */ /* 0x008fc80000011403 */
[----:B------:R-:W-:Y:S02]  /*00a0*/  LOP3.LUT R0, R0, 0xfe, RZ, 0xc0, !PT ;  /* 0x000000fe00007812 */ /* 0x000fe400078ec0ff */
[----:B------:R-:W-:-:S03]  /*00b0*/  SGXT R13, R13, 0x1 ;  /* 0x000000010d0d781a */ /* 0x000fc60000000200 */
[----:B------:R-:W-:Y:S02]  /*00c0*/  IMAD R0, R3, 0x100, R0 ;  /* 0x0000010003007824 */ /* 0x000fe400078e0200 */
[----:B------:R-:W1:Y:S02]  /*00d0*/  LDC.64 R2, c[0x0][0x230] ;  /* 0x00008c00ff027b82 */ /* 0x000e640000000a00 */
[----:B----4-:R-:W-:Y:S01]  /*00e0*/  IMAD.WIDE R8, R0, 0x4, R8 ;  /* 0x0000000400087825 */ /* 0x010fe200078e0208 */
[CC--:B------:R-:W-:Y:S02]  /*00f0*/  LEA.HI R12, R13.reuse, R0.reuse, RZ, 0x2 ;  /* 0x000000000d0c7211 */ /* 0x0c0fe400078f10ff */
[----:B------:R-:W-:Y:S02]  /*0100*/  LEA.HI R13, R13, R0, RZ, 0x4 ;  /* 0x000000000d0d7211 */ /* 0x000fe400078f20ff */
[--C-:B------:R-:W-:Y:S02]  /*0110*/  SHF.R.S32.HI R14, RZ, 0x2, R12.reuse ;  /* 0x00000002ff0e7819 */ /* 0x100fe4000001140c */
[----:B------:R-:W-:-:S02]  /*0120*/  SHF.R.S32.HI R15, RZ, 0x1f, R12 ;  /* 0x0000001fff0f7819 */ /* 0x000fc4000001140c */
[----:B------:R-:W-:Y:S02]  /*0130*/  ISETP.GE.AND P2, PT, R0, 0x800, PT ;  /* 0x000008000000780c */ /* 0x000fe40003f46270 */
[----:B------:R-:W-:Y:S02]  /*0140*/  LEA.HI R15, R15, R14, RZ, 0x7 ;  /* 0x0000000e0f0f7211 */ /* 0x000fe400078f38ff */
[----:B------:R-:W-:Y:S02]  /*0150*/  SHF.R.S32.HI R19, RZ, 0x4, R13 ;  /* 0x00000004ff137819 */ /* 0x000fe4000001140d */
[----:B------:R-:W-:Y:S02]  /*0160*/  CS2R R12, SRZ ;  /* 0x00000000000c7805 */ /* 0x000fe4000001ff00 */
[----:B------:R-:W-:-:S05]  /*0170*/  LOP3.LUT R15, R15, 0xffffff80, RZ, 0xc0, !PT ;  /* 0xffffff800f0f7812 */ /* 0x000fca00078ec0ff */
[----:B------:R-:W-:Y:S02]  /*0180*/  IMAD.IADD R17, R14, 0x1, -R15 ;  /* 0x000000010e117824 */ /* 0x000fe400078e0a0f */
[----:B--2---:R-:W-:Y:S01]  /*0190*/  IMAD.WIDE R14, R19, 0x4, R10 ;  /* 0x00000004130e7825 */ /* 0x004fe200078e020a */
[----:B------:R-:W-:-:S03]  /*01a0*/  CS2R R10, SRZ ;  /* 0x00000000000a7805 */ /* 0x000fc6000001ff00 */
[----:B-----5:R-:W-:Y:S01]  /*01b0*/  IMAD.WIDE R6, R19, 0x4, R6 ;  /* 0x0000000413067825 */ /* 0x020fe200078e0206 */
[----:B------:R-:W-:Y:S01]  /*01c0*/  CS2R R18, SRZ ;  /* 0x0000000000127805 */ /* 0x000fe2000001ff00 */
[----:B------:R-:W2:Y:S01]  /*01d0*/  @!P2 LDG.E.EL R13, desc[UR4][R14.64] ;  /* 0x000000040e0da981 */ /* 0x000ea2000c2e1900 */
[----:B------:R-:W-:Y:S01]  /*01e0*/  CS2R R20, SRZ ;  /* 0x0000000000147805 */ /* 0x000fe2000001ff00 */
[C---:B0-----:R-:W-:Y:S02]  /*01f0*/  IMAD.WIDE R4, R17.reuse, 0x4, R4 ;  /* 0x0000000411047825 */ /* 0x041fe400078e0204 */
[----:B------:R-:W3:Y:S01]  /*0200*/  @!P2 LDG.E.EL R12, desc[UR4][R14.64] ;  /* 0x000000040e0ca981 */ /* 0x000ee2000c2e1900 */
[----:B------:R-:W-:Y:S01]  /*0210*/  CS2R R22, SRZ ;  /* 0x0000000000167805 */ /* 0x000fe2000001ff00 */
[----:B-1----:R-:W-:Y:S02]  /*0220*/  IMAD.WIDE R16, R17, 0x4, R2 ;  /* 0x0000000411107825 */ /* 0x002fe400078e0202 */
[----:B------:R-:W2:Y:S01]  /*0230*/  @!P2 LDG.E.64 R10, desc[UR4][R8.64] ;  /* 0x00000004080aa981 */ /* 0x000ea2000c1e1b00 */
[----:B------:R-:W0:Y:S03]  /*0240*/  LDC.64 R2, c[0x0][0x238] ;  /* 0x00008e00ff027b82 */ /* 0x000e260000000a00 */
[----:B------:R-:W4:Y:S04]  /*0250*/  @!P2 LDG.E.EL R18, desc[UR4][R6.64] ;  /* 0x000000040612a981 */ /* 0x000f28000c2e1900 */
[----:B------:R-:W5:Y:S04]  /*0260*/  @!P2 LDG.E.EL R19, desc[UR4][R6.64] ;  /* 0x000000040613a981 */ /* 0x000f68000c2e1900 */
[----:B------:R-:W5:Y:S04]  /*0270*/  @!P2 LDG.E.EL R20, desc[UR4][R4.64] ;  /* 0x000000040414a981 */ /* 0x000f68000c2e1900 */
[----:B------:R-:W5:Y:S04]  /*0280*/  @!P2 LDG.E.EL R21, desc[UR4][R4.64] ;  /* 0x000000040415a981 */ /* 0x000f68000c2e1900 */
[----:B------:R-:W5:Y:S04]  /*0290*/  @!P2 LDG.E.EL R23, desc[UR4][R16.64] ;  /* 0x000000041017a981 */ /* 0x000f68000c2e1900 */
[----:B------:R-:W5:Y:S01]  /*02a0*/  @!P2 LDG.E.EL R22, desc[UR4][R16.64] ;  /* 0x000000041016a981 */ /* 0x000f62000c2e1900 */
[----:B0-----:R-:W-:-:S04]  /*02b0*/  IMAD.WIDE R2, R0, 0x4, R2 ;  /* 0x0000000400027825 */ /* 0x001fc800078e0202 */
[----:B--2---:R-:W-:Y:S01]  /*02c0*/  FADD R13, -R13, R10 ;  /* 0x0000000a0d0d7221 */ /* 0x004fe20000000100 */
[----:B---3--:R-:W-:-:S03]  /*02d0*/  FADD R12, -R12, R11 ;  /* 0x0000000b0c0c7221 */ /* 0x008fc60000000100 */
[----:B----4-:R-:W-:Y:S01]  /*02e0*/  FMUL R18, R13, R18 ;  /* 0x000000120d127220 */ /* 0x010fe20000400000 */
[----:B-----5:R-:W-:-:S03]  /*02f0*/  FMUL R19, R12, R19 ;  /* 0x000000130c137220 */ /* 0x020fc60000400000 */
[----:B------:R-:W-:Y:S01]  /*0300*/  FFMA R18, R18, R20, R23 ;  /* 0x0000001412127223 */ /* 0x000fe20000000017 */
[----:B------:R-:W-:-:S04]  /*0310*/  FFMA R19, R19, R21, R22 ;  /* 0x0000001513137223 */ /* 0x000fc80000000016 */
[C---:B------:R-:W-:Y:S02]  /*0320*/  FSETP.GEU.AND P0, PT, R18.reuse, RZ, PT ;  /* 0x000000ff1200720b */ /* 0x040fe40003f0e000 */
[C---:B------:R-:W-:Y:S02]  /*0330*/  FSETP.GEU.AND P1, PT, R19.reuse, RZ, PT ;  /* 0x000000ff1300720b */ /* 0x040fe40003f2e000 */
[----:B------:R-:W-:Y:S02]  /*0340*/  FSEL R18, R18, RZ, P0 ;  /* 0x000000ff12127208 */ /* 0x000fe40000000000 */
[----:B------:R-:W-:Y:S01]  /*0350*/  FSEL R19, R19, RZ, P1 ;  /* 0x000000ff13137208 */ /* 0x000fe20000800000 */
[----:B------:R-:W-:Y:S08]  /*0360*/  @P2 EXIT ;  /* 0x000000000000294d */ /* 0x000ff00003800000 */
[----:B------:R-:W-:Y:S01]  /*0370*/  STG.E.64 desc[UR4][R2.64], R18 ;  /* 0x0000001202007986 */ /* 0x000fe2000c101b04 */
[----:B------:R-:W-:Y:S05]  /*0380*/  EXIT ;  /* 0x000000000000794d */ /* 0x000fea0003800000 */
.L_x_0:
[----:B------:R-:W-:-:S00]  /*0390*/  BRA `(.L_x_0) ;  /* 0xfffffffc00fc7947 */ /* 0x000fc0000383ffff */
[----:B------:R-:W-:-:S00]  /*03a0*/  NOP ;  /* 0x0000000000007918 */ /* 0x000fc00000000000 */
        /* <DEDUP_REMOVED lines=13> */
.L_x_1:


//--------------------- .nv.constant0.triton_poi_fused_native_group_norm_relu_21 --------------------------
	.section	.nv.constant0.triton_poi_fused_native_group_norm_relu_21,"a",@progbits
	.sectionflags	@""
	.align	4
.nv.constant0.triton_poi_fused_native_group_norm_relu_21:
	.zero		580
